//
// Generated by NVIDIA NVVM Compiler
//
// Compiler Build ID: CL-36424714
// Cuda compilation tools, release 13.0, V13.0.88
// Based on NVVM 20.0.0
//

.version 9.0
.target sm_100
.address_size 64

	// .globl	arange_u8

.visible .entry arange_u8(
	.param .u64 .ptr .align 1 arange_u8_param_0,
	.param .u8 arange_u8_param_1,
	.param .u8 arange_u8_param_2,
	.param .u64 arange_u8_param_3
)
{
	.reg .pred 	%p<3>;
	.reg .b16 	%rs<5>;
	.reg .b32 	%r<10>;
	.reg .b64 	%rd<9>;

	ld.param.u64 	%rd5, [arange_u8_param_0];
	ld.param.u8 	%rs1, [arange_u8_param_1];
	ld.param.u8 	%rs2, [arange_u8_param_2];
	ld.param.u64 	%rd6, [arange_u8_param_3];
	mov.u32 	%r6, %ctaid.x;
	mov.u32 	%r1, %ntid.x;
	mov.u32 	%r7, %tid.x;
	mad.lo.s32 	%r9, %r6, %r1, %r7;
	cvt.u64.u32 	%rd8, %r9;
	setp.le.u64 	%p1, %rd6, %rd8;
	@%p1 bra 	$L__BB0_3;
	mov.u32 	%r8, %nctaid.x;
	mul.lo.s32 	%r3, %r1, %r8;
	cvta.to.global.u64 	%rd2, %rd5;
$L__BB0_2:
	cvt.u16.u32 	%rs3, %r9;
	mad.lo.s16 	%rs4, %rs2, %rs3, %rs1;
	add.s64 	%rd7, %rd2, %rd8;
	st.global.u8 	[%rd7], %rs4;
	add.s32 	%r9, %r9, %r3;
	cvt.u64.u32 	%rd8, %r9;
	setp.gt.u64 	%p2, %rd6, %rd8;
	@%p2 bra 	$L__BB0_2;
$L__BB0_3:
	ret;

}
	// .globl	arange_u32
.visible .entry arange_u32(
	.param .u64 .ptr .align 1 arange_u32_param_0,
	.param .u32 arange_u32_param_1,
	.param .u32 arange_u32_param_2,
	.param .u64 arange_u32_param_3
)
{
	.reg .pred 	%p<3>;
	.reg .b32 	%r<13>;
	.reg .b64 	%rd<10>;

	ld.param.u64 	%rd5, [arange_u32_param_0];
	ld.param.u32 	%r6, [arange_u32_param_1];
	ld.param.u32 	%r7, [arange_u32_param_2];
	ld.param.u64 	%rd6, [arange_u32_param_3];
	mov.u32 	%r8, %ctaid.x;
	mov.u32 	%r1, %ntid.x;
	mov.u32 	%r9, %tid.x;
	mad.lo.s32 	%r12, %r8, %r1, %r9;
	cvt.u64.u32 	%rd9, %r12;
	setp.le.u64 	%p1, %rd6, %rd9;
	@%p1 bra 	$L__BB1_3;
	mov.u32 	%r10, %nctaid.x;
	mul.lo.s32 	%r3, %r1, %r10;
	cvta.to.global.u64 	%rd2, %rd5;
$L__BB1_2:
	mad.lo.s32 	%r11, %r12, %r7, %r6;
	shl.b64 	%rd7, %rd9, 2;
	add.s64 	%rd8, %rd2, %rd7;
	st.global.u32 	[%rd8], %r11;
	add.s32 	%r12, %r12, %r3;
	cvt.u64.u32 	%rd9, %r12;
	setp.gt.u64 	%p2, %rd6, %rd9;
	@%p2 bra 	$L__BB1_2;
$L__BB1_3:
	ret;

}
	// .globl	arange_i64
.visible .entry arange_i64(
	.param .u64 .ptr .align 1 arange_i64_param_0,
	.param .u64 arange_i64_param_1,
	.param .u64 arange_i64_param_2,
	.param .u64 arange_i64_param_3
)
{
	.reg .pred 	%p<3>;
	.reg .b32 	%r<10>;
	.reg .b64 	%rd<13>;

	ld.param.u64 	%rd5, [arange_i64_param_0];
	ld.param.u64 	%rd6, [arange_i64_param_1];
	ld.param.u64 	%rd7, [arange_i64_param_2];
	ld.param.u64 	%rd8, [arange_i64_param_3];
	mov.u32 	%r6, %ctaid.x;
	mov.u32 	%r1, %ntid.x;
	mov.u32 	%r7, %tid.x;
	mad.lo.s32 	%r9, %r6, %r1, %r7;
	cvt.u64.u32 	%rd12, %r9;
	setp.le.u64 	%p1, %rd8, %rd12;
	@%p1 bra 	$L__BB2_3;
	mov.u32 	%r8, %nctaid.x;
	mul.lo.s32 	%r3, %r1, %r8;
	cvta.to.global.u64 	%rd2, %rd5;
$L__BB2_2:
	mad.lo.s64 	%rd9, %rd12, %rd7, %rd6;
	shl.b64 	%rd10, %rd12, 3;
	add.s64 	%rd11, %rd2, %rd10;
	st.global.u64 	[%rd11], %rd9;
	add.s32 	%r9, %r9, %r3;
	cvt.u64.u32 	%rd12, %r9;
	setp.gt.u64 	%p2, %rd8, %rd12;
	@%p2 bra 	$L__BB2_2;
$L__BB2_3:
	ret;

}
	// .globl	arange_f32
.visible .entry arange_f32(
	.param .u64 .ptr .align 1 arange_f32_param_0,
	.param .f32 arange_f32_param_1,
	.param .f32 arange_f32_param_2,
	.param .u64 arange_f32_param_3
)
{
	.reg .pred 	%p<3>;
	.reg .b32 	%r<10>;
	.reg .b32 	%f<5>;
	.reg .b64 	%rd<10>;

	ld.param.u64 	%rd5, [arange_f32_param_0];
	ld.param.f32 	%f1, [arange_f32_param_1];
	ld.param.f32 	%f2, [arange_f32_param_2];
	ld.param.u64 	%rd6, [arange_f32_param_3];
	mov.u32 	%r6, %ctaid.x;
	mov.u32 	%r1, %ntid.x;
	mov.u32 	%r7, %tid.x;
	mad.lo.s32 	%r9, %r6, %r1, %r7;
	cvt.u64.u32 	%rd9, %r9;
	setp.le.u64 	%p1, %rd6, %rd9;
	@%p1 bra 	$L__BB3_3;
	mov.u32 	%r8, %nctaid.x;
	mul.lo.s32 	%r3, %r1, %r8;
	cvta.to.global.u64 	%rd2, %rd5;
$L__BB3_2:
	cvt.rn.f32.u32 	%f3, %r9;
	fma.rn.f32 	%f4, %f2, %f3, %f1;
	shl.b64 	%rd7, %rd9, 2;
	add.s64 	%rd8, %rd2, %rd7;
	st.global.f32 	[%rd8], %f4;
	add.s32 	%r9, %r9, %r3;
	cvt.u64.u32 	%rd9, %r9;
	setp.gt.u64 	%p2, %rd6, %rd9;
	@%p2 bra 	$L__BB3_2;
$L__BB3_3:
	ret;

}
	// .globl	arange_f64
.visible .entry arange_f64(
	.param .u64 .ptr .align 1 arange_f64_param_0,
	.param .f64 arange_f64_param_1,
	.param .f64 arange_f64_param_2,
	.param .u64 arange_f64_param_3
)
{
	.reg .pred 	%p<3>;
	.reg .b32 	%r<10>;
	.reg .b64 	%rd<10>;
	.reg .b64 	%fd<5>;

	ld.param.u64 	%rd5, [arange_f64_param_0];
	ld.param.f64 	%fd1, [arange_f64_param_1];
	ld.param.f64 	%fd2, [arange_f64_param_2];
	ld.param.u64 	%rd6, [arange_f64_param_3];
	mov.u32 	%r6, %ctaid.x;
	mov.u32 	%r1, %ntid.x;
	mov.u32 	%r7, %tid.x;
	mad.lo.s32 	%r9, %r6, %r1, %r7;
	cvt.u64.u32 	%rd9, %r9;
	setp.le.u64 	%p1, %rd6, %rd9;
	@%p1 bra 	$L__BB4_3;
	mov.u32 	%r8, %nctaid.x;
	mul.lo.s32 	%r3, %r1, %r8;
	cvta.to.global.u64 	%rd2, %rd5;
$L__BB4_2:
	cvt.rn.f64.u32 	%fd3, %r9;
	fma.rn.f64 	%fd4, %fd2, %fd3, %fd1;
	shl.b64 	%rd7, %rd9, 3;
	add.s64 	%rd8, %rd2, %rd7;
	st.global.f64 	[%rd8], %fd4;
	add.s32 	%r9, %r9, %r3;
	cvt.u64.u32 	%rd9, %r9;
	setp.gt.u64 	%p2, %rd6, %rd9;
	@%p2 bra 	$L__BB4_2;
$L__BB4_3:
	ret;

}


// ===== COMPILED SASS (sm_100) =====

	.target	sm_100

	.elftype	@"ET_EXEC"


//--------------------- .note.nv.tkinfo           --------------------------
	.section	.note.nv.tkinfo,"",@"SHT_NOTE"
	.sectionflags	@"SHF_NOTE_NV_TKINFO"
	.tkinfo
        /*0018*/ 	.word	0x00000002
        /*0030*/ 	.string	""
        /*0030*/ 	.string	"ptxas"
        /*0030*/ 	.string	"Cuda compilation tools, release 13.0, V13.0.88"
        /*0030*/ 	.string	"Build cuda_13.0.r13.0/compiler.36424714_0"
        /*0030*/ 	.string	"-arch sm_100 -m 64 "



//--------------------- .note.nv.cuinfo           --------------------------
	.section	.note.nv.cuinfo,"",@"SHT_NOTE"
	.sectionflags	@"SHF_NOTE_NV_CUINFO"
        /*0018*/ 	.short	0x0002
        /*001a*/ 	.short	0x0064
        /*001c*/ 	.short	0x0082
	.zero		2


//--------------------- .nv.info                  --------------------------
	.section	.nv.info,"",@"SHT_CUDA_INFO"
	.align	4


	//----- nvinfo : EIATTR_REGCOUNT
	.align		4
        /*0000*/ 	.byte	0x04, 0x2f
        /*0002*/ 	.short	(.L_1 - .L_0)
	.align		4
.L_0:
        /*0004*/ 	.word	index@(arange_u8)
        /*0008*/ 	.word	0x0000000e


	//----- nvinfo : EIATTR_FRAME_SIZE
	.align		4
.L_1:
        /*000c*/ 	.byte	0x04, 0x11
        /*000e*/ 	.short	(.L_3 - .L_2)
	.align		4
.L_2:
        /*0010*/ 	.word	index@(arange_u8)
        /*0014*/ 	.word	0x00000000


	//----- nvinfo : EIATTR_REGCOUNT
	.align		4
.L_3:
        /*0018*/ 	.byte	0x04, 0x2f
        /*001a*/ 	.short	(.L_5 - .L_4)
	.align		4
.L_4:
        /*001c*/ 	.word	index@(arange_u32)
        /*0020*/ 	.word	0x0000000e


	//----- nvinfo : EIATTR_FRAME_SIZE
	.align		4
.L_5:
        /*0024*/ 	.byte	0x04, 0x11
        /*0026*/ 	.short	(.L_7 - .L_6)
	.align		4
.L_6:
        /*0028*/ 	.word	index@(arange_u32)
        /*002c*/ 	.word	0x00000000


	//----- nvinfo : EIATTR_REGCOUNT
	.align		4
.L_7:
        /*0030*/ 	.byte	0x04, 0x2f
        /*0032*/ 	.short	(.L_9 - .L_8)
	.align		4
.L_8:
        /*0034*/ 	.word	index@(arange_i64)
        /*0038*/ 	.word	0x00000010


	//----- nvinfo : EIATTR_FRAME_SIZE
	.align		4
.L_9:
        /*003c*/ 	.byte	0x04, 0x11
        /*003e*/ 	.short	(.L_11 - .L_10)
	.align		4
.L_10:
        /*0040*/ 	.word	index@(arange_i64)
        /*0044*/ 	.word	0x00000000


	//----- nvinfo : EIATTR_REGCOUNT
	.align		4
.L_11:
        /*0048*/ 	.byte	0x04, 0x2f
        /*004a*/ 	.short	(.L_13 - .L_12)
	.align		4
.L_12:
        /*004c*/ 	.word	index@(arange_f32)
        /*0050*/ 	.word	0x0000000e


	//----- nvinfo : EIATTR_FRAME_SIZE
	.align		4
.L_13:
        /*0054*/ 	.byte	0x04, 0x11
        /*0056*/ 	.short	(.L_15 - .L_14)
	.align		4
.L_14:
        /*0058*/ 	.word	index@(arange_f32)
        /*005c*/ 	.word	0x00000000


	//----- nvinfo : EIATTR_REGCOUNT
	.align		4
.L_15:
        /*0060*/ 	.byte	0x04, 0x2f
        /*0062*/ 	.short	(.L_17 - .L_16)
	.align		4
.L_16:
        /*0064*/ 	.word	index@(arange_f64)
        /*0068*/ 	.word	0x0000000e


	//----- nvinfo : EIATTR_FRAME_SIZE
	.align		4
.L_17:
        /*006c*/ 	.byte	0x04, 0x11
        /*006e*/ 	.short	(.L_19 - .L_18)
	.align		4
.L_18:
        /*0070*/ 	.word	index@(arange_f64)
        /*0074*/ 	.word	0x00000000


	//----- nvinfo : EIATTR_MIN_STACK_SIZE
	.align		4
.L_19:
        /*0078*/ 	.byte	0x04, 0x12
        /*007a*/ 	.short	(.L_21 - .L_20)
	.align		4
.L_20:
        /*007c*/ 	.word	index@(arange_f64)
        /*0080*/ 	.word	0x00000000


	//----- nvinfo : EIATTR_MIN_STACK_SIZE
	.align		4
.L_21:
        /*0084*/ 	.byte	0x04, 0x12
        /*0086*/ 	.short	(.L_23 - .L_22)
	.align		4
.L_22:
        /*0088*/ 	.word	index@(arange_f32)
        /*008c*/ 	.word	0x00000000


	//----- nvinfo : EIATTR_MIN_STACK_SIZE
	.align		4
.L_23:
        /*0090*/ 	.byte	0x04, 0x12
        /*0092*/ 	.short	(.L_25 - .L_24)
	.align		4
.L_24:
        /*0094*/ 	.word	index@(arange_i64)
        /*0098*/ 	.word	0x00000000


	//----- nvinfo : EIATTR_MIN_STACK_SIZE
	.align		4
.L_25:
        /*009c*/ 	.byte	0x04, 0x12
        /*009e*/ 	.short	(.L_27 - .L_26)
	.align		4
.L_26:
        /*00a0*/ 	.word	index@(arange_u32)
        /*00a4*/ 	.word	0x00000000


	//----- nvinfo : EIATTR_MIN_STACK_SIZE
	.align		4
.L_27:
        /*00a8*/ 	.byte	0x04, 0x12
        /*00aa*/ 	.short	(.L_29 - .L_28)
	.align		4
.L_28:
        /*00ac*/ 	.word	index@(arange_u8)
        /*00b0*/ 	.word	0x00000000
.L_29:


//--------------------- .nv.compat                --------------------------
	.section	.nv.compat,"",@"SHT_CUDA_COMPAT_INFO"
	.align	4
        /*0000*/ 	.byte	0x02, 0x09, 0x00, 0x00, 0x02, 0x02, 0x01, 0x00, 0x02, 0x05, 0x05, 0x00, 0x03, 0x07, 0x01, 0x01
        /*0010*/ 	.byte	0x02, 0x03, 0x00, 0x00, 0x02, 0x06, 0x01, 0x00, 0x04, 0x0b, 0x08, 0x00, 0x01, 0x00, 0x00, 0x00
        /*0020*/ 	.byte	0x00, 0x00, 0x00, 0x00


//--------------------- .nv.info.arange_f64       --------------------------
	.section	.nv.info.arange_f64,"",@"SHT_CUDA_INFO"
	.sectionflags	@""
	.align	4


	//----- nvinfo : EIATTR_CUDA_API_VERSION
	.align		4
        /*0000*/ 	.byte	0x04, 0x37
        /*0002*/ 	.short	(.L_31 - .L_30)
.L_30:
        /*0004*/ 	.word	0x00000082


	//----- nvinfo : EIATTR_KPARAM_INFO
	.align		4
.L_31:
        /*0008*/ 	.byte	0x04, 0x17
        /*000a*/ 	.short	(.L_33 - .L_32)
.L_32:
        /*000c*/ 	.word	0x00000000
        /*0010*/ 	.short	0x0003
        /*0012*/ 	.short	0x0018
        /*0014*/ 	.byte	0x00, 0xf0, 0x21, 0x00


	//----- nvinfo : EIATTR_KPARAM_INFO
	.align		4
.L_33:
        /*0018*/ 	.byte	0x04, 0x17
        /*001a*/ 	.short	(.L_35 - .L_34)
.L_34:
        /*001c*/ 	.word	0x00000000
        /*0020*/ 	.short	0x0002
        /*0022*/ 	.short	0x0010
        /*0024*/ 	.byte	0x00, 0xf0, 0x21, 0x00


	//----- nvinfo : EIATTR_KPARAM_INFO
	.align		4
.L_35:
        /*0028*/ 	.byte	0x04, 0x17
        /*002a*/ 	.short	(.L_37 - .L_36)
.L_36:
        /*002c*/ 	.word	0x00000000
        /*0030*/ 	.short	0x0001
        /*0032*/ 	.short	0x0008
        /*0034*/ 	.byte	0x00, 0xf0, 0x21, 0x00


	//----- nvinfo : EIATTR_KPARAM_INFO
	.align		4
.L_37:
        /*0038*/ 	.byte	0x04, 0x17
        /*003a*/ 	.short	(.L_39 - .L_38)
.L_38:
        /*003c*/ 	.word	0x00000000
        /*0040*/ 	.short	0x0000
        /*0042*/ 	.short	0x0000
        /*0044*/ 	.byte	0x00, 0xf5, 0x21, 0x00


	//----- nvinfo : EIATTR_SPARSE_MMA_MASK
	.align		4
.L_39:
        /*0048*/ 	.byte	0x03, 0x50
        /*004a*/ 	.short	0x0000


	//----- nvinfo : EIATTR_MAXREG_COUNT
	.align		4
        /*004c*/ 	.byte	0x03, 0x1b
        /*004e*/ 	.short	0x00ff


	//----- nvinfo : EIATTR_MERCURY_ISA_VERSION
	.align		4
        /*0050*/ 	.byte	0x03, 0x5f
        /*0052*/ 	.short	0x0101


	//----- nvinfo : EIATTR_VRC_CTA_INIT_COUNT
	.align		4
        /*0054*/ 	.byte	0x02, 0x4a
	.zero		1
	.zero		1


	//----- nvinfo : EIATTR_EXIT_INSTR_OFFSETS
	.align		4
        /*0058*/ 	.byte	0x04, 0x1c
        /*005a*/ 	.short	(.L_41 - .L_40)


	//   ....[0]....
.L_40:
        /*005c*/ 	.word	0x00000080


	//   ....[1]....
        /*0060*/ 	.word	0x000001b0


	//----- nvinfo : EIATTR_CRS_STACK_SIZE
	.align		4
.L_41:
        /*0064*/ 	.byte	0x04, 0x1e
        /*0066*/ 	.short	(.L_43 - .L_42)
.L_42:
        /*0068*/ 	.word	0x00000000


	//----- nvinfo : EIATTR_CBANK_PARAM_SIZE
	.align		4
.L_43:
        /*006c*/ 	.byte	0x03, 0x19
        /*006e*/ 	.short	0x0020


	//----- nvinfo : EIATTR_PARAM_CBANK
	.align		4
        /*0070*/ 	.byte	0x04, 0x0a
        /*0072*/ 	.short	(.L_45 - .L_44)
	.align		4
.L_44:
        /*0074*/ 	.word	index@(.nv.constant0.arange_f64)
        /*0078*/ 	.short	0x0380
        /*007a*/ 	.short	0x0020


	//----- nvinfo : EIATTR_SW_WAR
	.align		4
.L_45:
        /*007c*/ 	.byte	0x04, 0x36
        /*007e*/ 	.short	(.L_47 - .L_46)
.L_46:
        /*0080*/ 	.word	0x00000008
.L_47:


//--------------------- .nv.info.arange_f32       --------------------------
	.section	.nv.info.arange_f32,"",@"SHT_CUDA_INFO"
	.sectionflags	@""
	.align	4


	//----- nvinfo : EIATTR_CUDA_API_VERSION
	.align		4
        /*0000*/ 	.byte	0x04, 0x37
        /*0002*/ 	.short	(.L_49 - .L_48)
.L_48:
        /*0004*/ 	.word	0x00000082


	//----- nvinfo : EIATTR_KPARAM_INFO
	.align		4
.L_49:
        /*0008*/ 	.byte	0x04, 0x17
        /*000a*/ 	.short	(.L_51 - .L_50)
.L_50:
        /*000c*/ 	.word	0x00000000
        /*0010*/ 	.short	0x0003
        /*0012*/ 	.short	0x0010
        /*0014*/ 	.byte	0x00, 0xf0, 0x21, 0x00


	//----- nvinfo : EIATTR_KPARAM_INFO
	.align		4
.L_51:
        /*0018*/ 	.byte	0x04, 0x17
        /*001a*/ 	.short	(.L_53 - .L_52)
.L_52:
        /*001c*/ 	.word	0x00000000
        /*0020*/ 	.short	0x0002
        /*0022*/ 	.short	0x000c
        /*0024*/ 	.byte	0x00, 0xf0, 0x11, 0x00


	//----- nvinfo : EIATTR_KPARAM_INFO
	.align		4
.L_53:
        /*0028*/ 	.byte	0x04, 0x17
        /*002a*/ 	.short	(.L_55 - .L_54)
.L_54:
        /*002c*/ 	.word	0x00000000
        /*0030*/ 	.short	0x0001
        /*0032*/ 	.short	0x0008
        /*0034*/ 	.byte	0x00, 0xf0, 0x11, 0x00


	//----- nvinfo : EIATTR_KPARAM_INFO
	.align		4
.L_55:
        /*0038*/ 	.byte	0x04, 0x17
        /*003a*/ 	.short	(.L_57 - .L_56)
.L_56:
        /*003c*/ 	.word	0x00000000
        /*0040*/ 	.short	0x0000
        /*0042*/ 	.short	0x0000
        /*0044*/ 	.byte	0x00, 0xf5, 0x21, 0x00


	//----- nvinfo : EIATTR_SPARSE_MMA_MASK
	.align		4
.L_57:
        /*0048*/ 	.byte	0x03, 0x50
        /*004a*/ 	.short	0x0000


	//----- nvinfo : EIATTR_MAXREG_COUNT
	.align		4
        /*004c*/ 	.byte	0x03, 0x1b
        /*004e*/ 	.short	0x00ff


	//----- nvinfo : EIATTR_MERCURY_ISA_VERSION
	.align		4
        /*0050*/ 	.byte	0x03, 0x5f
        /*0052*/ 	.short	0x0101


	//----- nvinfo : EIATTR_VRC_CTA_INIT_COUNT
	.align		4
        /*0054*/ 	.byte	0x02, 0x4a
	.zero		1
	.zero		1


	//----- nvinfo : EIATTR_EXIT_INSTR_OFFSETS
	.align		4
        /*0058*/ 	.byte	0x04, 0x1c
        /*005a*/ 	.short	(.L_59 - .L_58)


	//   ....[0]....
.L_58:
        /*005c*/ 	.word	0x00000080


	//   ....[1]....
        /*0060*/ 	.word	0x000001a0


	//----- nvinfo : EIATTR_CRS_STACK_SIZE
	.align		4
.L_59:
        /*0064*/ 	.byte	0x04, 0x1e
        /*0066*/ 	.short	(.L_61 - .L_60)
.L_60:
        /*0068*/ 	.word	0x00000000


	//----- nvinfo : EIATTR_CBANK_PARAM_SIZE
	.align		4
.L_61:
        /*006c*/ 	.byte	0x03, 0x19
        /*006e*/ 	.short	0x0018


	//----- nvinfo : EIATTR_PARAM_CBANK
	.align		4
        /*0070*/ 	.byte	0x04, 0x0a
        /*0072*/ 	.short	(.L_63 - .L_62)
	.align		4
.L_62:
        /*0074*/ 	.word	index@(.nv.constant0.arange_f32)
        /*0078*/ 	.short	0x0380
        /*007a*/ 	.short	0x0018


	//----- nvinfo : EIATTR_SW_WAR
	.align		4
.L_63:
        /*007c*/ 	.byte	0x04, 0x36
        /*007e*/ 	.short	(.L_65 - .L_64)
.L_64:
        /*0080*/ 	.word	0x00000008
.L_65:


//--------------------- .nv.info.arange_i64       --------------------------
	.section	.nv.info.arange_i64,"",@"SHT_CUDA_INFO"
	.sectionflags	@""
	.align	4


	//----- nvinfo : EIATTR_CUDA_API_VERSION
	.align		4
        /*0000*/ 	.byte	0x04, 0x37
        /*0002*/ 	.short	(.L_67 - .L_66)
.L_66:
        /*0004*/ 	.word	0x00000082


	//----- nvinfo : EIATTR_KPARAM_INFO
	.align		4
.L_67:
        /*0008*/ 	.byte	0x04, 0x17
        /*000a*/ 	.short	(.L_69 - .L_68)
.L_68:
        /*000c*/ 	.word	0x00000000
        /*0010*/ 	.short	0x0003
        /*0012*/ 	.short	0x0018
        /*0014*/ 	.byte	0x00, 0xf0, 0x21, 0x00


	//----- nvinfo : EIATTR_KPARAM_INFO
	.align		4
.L_69:
        /*0018*/ 	.byte	0x04, 0x17
        /*001a*/ 	.short	(.L_71 - .L_70)
.L_70:
        /*001c*/ 	.word	0x00000000
        /*0020*/ 	.short	0x0002
        /*0022*/ 	.short	0x0010
        /*0024*/ 	.byte	0x00, 0xf0, 0x21, 0x00


	//----- nvinfo : EIATTR_KPARAM_INFO
	.align		4
.L_71:
        /*0028*/ 	.byte	0x04, 0x17
        /*002a*/ 	.short	(.L_73 - .L_72)
.L_72:
        /*002c*/ 	.word	0x00000000
        /*0030*/ 	.short	0x0001
        /*0032*/ 	.short	0x0008
        /*0034*/ 	.byte	0x00, 0xf0, 0x21, 0x00


	//----- nvinfo : EIATTR_KPARAM_INFO
	.align		4
.L_73:
        /*0038*/ 	.byte	0x04, 0x17
        /*003a*/ 	.short	(.L_75 - .L_74)
.L_74:
        /*003c*/ 	.word	0x00000000
        /*0040*/ 	.short	0x0000
        /*0042*/ 	.short	0x0000
        /*0044*/ 	.byte	0x00, 0xf5, 0x21, 0x00


	//----- nvinfo : EIATTR_SPARSE_MMA_MASK
	.align		4
.L_75:
        /*0048*/ 	.byte	0x03, 0x50
        /*004a*/ 	.short	0x0000


	//----- nvinfo : EIATTR_MAXREG_COUNT
	.align		4
        /*004c*/ 	.byte	0x03, 0x1b
        /*004e*/ 	.short	0x00ff


	//----- nvinfo : EIATTR_MERCURY_ISA_VERSION
	.align		4
        /*0050*/ 	.byte	0x03, 0x5f
        /*0052*/ 	.short	0x0101


	//----- nvinfo : EIATTR_VRC_CTA_INIT_COUNT
	.align		4
        /*0054*/ 	.byte	0x02, 0x4a
	.zero		1
	.zero		1


	//----- nvinfo : EIATTR_EXIT_INSTR_OFFSETS
	.align		4
        /*0058*/ 	.byte	0x04, 0x1c
        /*005a*/ 	.short	(.L_77 - .L_76)


	//   ....[0]....
.L_76:
        /*005c*/ 	.word	0x00000080


	//   ....[1]....
        /*0060*/ 	.word	0x000001d0


	//----- nvinfo : EIATTR_CRS_STACK_SIZE
	.align		4
.L_77:
        /*0064*/ 	.byte	0x04, 0x1e
        /*0066*/ 	.short	(.L_79 - .L_78)
.L_78:
        /*0068*/ 	.word	0x00000000


	//----- nvinfo : EIATTR_CBANK_PARAM_SIZE
	.align		4
.L_79:
        /*006c*/ 	.byte	0x03, 0x19
        /*006e*/ 	.short	0x0020


	//----- nvinfo : EIATTR_PARAM_CBANK
	.align		4
        /*0070*/ 	.byte	0x04, 0x0a
        /*0072*/ 	.short	(.L_81 - .L_80)
	.align		4
.L_80:
        /*0074*/ 	.word	index@(.nv.constant0.arange_i64)
        /*0078*/ 	.short	0x0380
        /*007a*/ 	.short	0x0020


	//----- nvinfo : EIATTR_SW_WAR
	.align		4
.L_81:
        /*007c*/ 	.byte	0x04, 0x36
        /*007e*/ 	.short	(.L_83 - .L_82)
.L_82:
        /*0080*/ 	.word	0x00000008
.L_83:


//--------------------- .nv.info.arange_u32       --------------------------
	.section	.nv.info.arange_u32,"",@"SHT_CUDA_INFO"
	.sectionflags	@""
	.align	4


	//----- nvinfo : EIATTR_CUDA_API_VERSION
	.align		4
        /*0000*/ 	.byte	0x04, 0x37
        /*0002*/ 	.short	(.L_85 - .L_84)
.L_84:
        /*0004*/ 	.word	0x00000082


	//----- nvinfo : EIATTR_KPARAM_INFO
	.align		4
.L_85:
        /*0008*/ 	.byte	0x04, 0x17
        /*000a*/ 	.short	(.L_87 - .L_86)
.L_86:
        /*000c*/ 	.word	0x00000000
        /*0010*/ 	.short	0x0003
        /*0012*/ 	.short	0x0010
        /*0014*/ 	.byte	0x00, 0xf0, 0x21, 0x00


	//----- nvinfo : EIATTR_KPARAM_INFO
	.align		4
.L_87:
        /*0018*/ 	.byte	0x04, 0x17
        /*001a*/ 	.short	(.L_89 - .L_88)
.L_88:
        /*001c*/ 	.word	0x00000000
        /*0020*/ 	.short	0x0002
        /*0022*/ 	.short	0x000c
        /*0024*/ 	.byte	0x00, 0xf0, 0x11, 0x00


	//----- nvinfo : EIATTR_KPARAM_INFO
	.align		4
.L_89:
        /*0028*/ 	.byte	0x04, 0x17
        /*002a*/ 	.short	(.L_91 - .L_90)
.L_90:
        /*002c*/ 	.word	0x00000000
        /*0030*/ 	.short	0x0001
        /*0032*/ 	.short	0x0008
        /*0034*/ 	.byte	0x00, 0xf0, 0x11, 0x00


	//----- nvinfo : EIATTR_KPARAM_INFO
	.align		4
.L_91:
        /*0038*/ 	.byte	0x04, 0x17
        /*003a*/ 	.short	(.L_93 - .L_92)
.L_92:
        /*003c*/ 	.word	0x00000000
        /*0040*/ 	.short	0x0000
        /*0042*/ 	.short	0x0000
        /*0044*/ 	.byte	0x00, 0xf5, 0x21, 0x00


	//----- nvinfo : EIATTR_SPARSE_MMA_MASK
	.align		4
.L_93:
        /*0048*/ 	.byte	0x03, 0x50
        /*004a*/ 	.short	0x0000


	//----- nvinfo : EIATTR_MAXREG_COUNT
	.align		4
        /*004c*/ 	.byte	0x03, 0x1b
        /*004e*/ 	.short	0x00ff


	//----- nvinfo : EIATTR_MERCURY_ISA_VERSION
	.align		4
        /*0050*/ 	.byte	0x03, 0x5f
        /*0052*/ 	.short	0x0101


	//----- nvinfo : EIATTR_VRC_CTA_INIT_COUNT
	.align		4
        /*0054*/ 	.byte	0x02, 0x4a
	.zero		1
	.zero		1


	//----- nvinfo : EIATTR_EXIT_INSTR_OFFSETS
	.align		4
        /*0058*/ 	.byte	0x04, 0x1c
        /*005a*/ 	.short	(.L_95 - .L_94)


	//   ....[0]....
.L_94:
        /*005c*/ 	.word	0x00000080


	//   ....[1]....
        /*0060*/ 	.word	0x00000190


	//----- nvinfo : EIATTR_CRS_STACK_SIZE
	.align		4
.L_95:
        /*0064*/ 	.byte	0x04, 0x1e
        /*0066*/ 	.short	(.L_97 - .L_96)
.L_96:
        /*0068*/ 	.word	0x00000000


	//----- nvinfo : EIATTR_CBANK_PARAM_SIZE
	.align		4
.L_97:
        /*006c*/ 	.byte	0x03, 0x19
        /*006e*/ 	.short	0x0018


	//----- nvinfo : EIATTR_PARAM_CBANK
	.align		4
        /*0070*/ 	.byte	0x04, 0x0a
        /*0072*/ 	.short	(.L_99 - .L_98)
	.align		4
.L_98:
        /*0074*/ 	.word	index@(.nv.constant0.arange_u32)
        /*0078*/ 	.short	0x0380
        /*007a*/ 	.short	0x0018


	//----- nvinfo : EIATTR_SW_WAR
	.align		4
.L_99:
        /*007c*/ 	.byte	0x04, 0x36
        /*007e*/ 	.short	(.L_101 - .L_100)
.L_100:
        /*0080*/ 	.word	0x00000008
.L_101:


//--------------------- .nv.info.arange_u8        --------------------------
	.section	.nv.info.arange_u8,"",@"SHT_CUDA_INFO"
	.sectionflags	@""
	.align	4


	//----- nvinfo : EIATTR_CUDA_API_VERSION
	.align		4
        /*0000*/ 	.byte	0x04, 0x37
        /*0002*/ 	.short	(.L_103 - .L_102)
.L_102:
        /*0004*/ 	.word	0x00000082


	//----- nvinfo : EIATTR_KPARAM_INFO
	.align		4
.L_103:
        /*0008*/ 	.byte	0x04, 0x17
        /*000a*/ 	.short	(.L_105 - .L_104)
.L_104:
        /*000c*/ 	.word	0x00000000
        /*0010*/ 	.short	0x0003
        /*0012*/ 	.short	0x0010
        /*0014*/ 	.byte	0x00, 0xf0, 0x21, 0x00


	//----- nvinfo : EIATTR_KPARAM_INFO
	.align		4
.L_105:
        /*0018*/ 	.byte	0x04, 0x17
        /*001a*/ 	.short	(.L_107 - .L_106)
.L_106:
        /*001c*/ 	.word	0x00000000
        /*0020*/ 	.short	0x0002
        /*0022*/ 	.short	0x0009
        /*0024*/ 	.byte	0x00, 0xf0, 0x05, 0x00


	//----- nvinfo : EIATTR_KPARAM_INFO
	.align		4
.L_107:
        /*0028*/ 	.byte	0x04, 0x17
        /*002a*/ 	.short	(.L_109 - .L_108)
.L_108:
        /*002c*/ 	.word	0x00000000
        /*0030*/ 	.short	0x0001
        /*0032*/ 	.short	0x0008
        /*0034*/ 	.byte	0x00, 0xf0, 0x05, 0x00


	//----- nvinfo : EIATTR_KPARAM_INFO
	.align		4
.L_109:
        /*0038*/ 	.byte	0x04, 0x17
        /*003a*/ 	.short	(.L_111 - .L_110)
.L_110:
        /*003c*/ 	.word	0x00000000
        /*0040*/ 	.short	0x0000
        /*0042*/ 	.short	0x0000
        /*0044*/ 	.byte	0x00, 0xf5, 0x21, 0x00


	//----- nvinfo : EIATTR_SPARSE_MMA_MASK
	.align		4
.L_111:
        /*0048*/ 	.byte	0x03, 0x50
        /*004a*/ 	.short	0x0000


	//----- nvinfo : EIATTR_MAXREG_COUNT
	.align		4
        /*004c*/ 	.byte	0x03, 0x1b
        /*004e*/ 	.short	0x00ff


	//----- nvinfo : EIATTR_MERCURY_ISA_VERSION
	.align		4
        /*0050*/ 	.byte	0x03, 0x5f
        /*0052*/ 	.short	0x0101


	//----- nvinfo : EIATTR_VRC_CTA_INIT_COUNT
	.align		4
        /*0054*/ 	.byte	0x02, 0x4a
	.zero		1
	.zero		1


	//----- nvinfo : EIATTR_EXIT_INSTR_OFFSETS
	.align		4
        /*0058*/ 	.byte	0x04, 0x1c
        /*005a*/ 	.short	(.L_113 - .L_112)


	//   ....[0]....
.L_112:
        /*005c*/ 	.word	0x00000080


	//   ....[1]....
        /*0060*/ 	.word	0x000001d0


	//----- nvinfo : EIATTR_CRS_STACK_SIZE
	.align		4
.L_113:
        /*0064*/ 	.byte	0x04, 0x1e
        /*0066*/ 	.short	(.L_115 - .L_114)
.L_114:
        /*0068*/ 	.word	0x00000000


	//----- nvinfo : EIATTR_CBANK_PARAM_SIZE
	.align		4
.L_115:
        /*006c*/ 	.byte	0x03, 0x19
        /*006e*/ 	.short	0x0018


	//----- nvinfo : EIATTR_PARAM_CBANK
	.align		4
        /*0070*/ 	.byte	0x04, 0x0a
        /*0072*/ 	.short	(.L_117 - .L_116)
	.align		4
.L_116:
        /*0074*/ 	.word	index@(.nv.constant0.arange_u8)
        /*0078*/ 	.short	0x0380
        /*007a*/ 	.short	0x0018


	//----- nvinfo : EIATTR_SW_WAR
	.align		4
.L_117:
        /*007c*/ 	.byte	0x04, 0x36
        /*007e*/ 	.short	(.L_119 - .L_118)
.L_118:
        /*0080*/ 	.word	0x00000008
.L_119:


//--------------------- .nv.callgraph             --------------------------
	.section	.nv.callgraph,"",@"SHT_CUDA_CALLGRAPH"
	.align	4
	.sectionentsize	8
	.align		4
        /*0000*/ 	.word	0x00000000
	.align		4
        /*0004*/ 	.word	0xffffffff
	.align		4
        /*0008*/ 	.word	0x00000000
	.align		4
        /*000c*/ 	.word	0xfffffffe
	.align		4
        /*0010*/ 	.word	0x00000000
	.align		4
        /*0014*/ 	.word	0xfffffffd
	.align		4
        /*0018*/ 	.word	0x00000000
	.align		4
        /*001c*/ 	.word	0xfffffffc


//--------------------- .text.arange_f64          --------------------------
	.section	.text.arange_f64,"ax",@progbits
	.align	128
        .global         arange_f64
        .type           arange_f64,@function
        .size           arange_f64,(.L_x_10 - arange_f64)
        .other          arange_f64,@"STO_CUDA_ENTRY STV_DEFAULT"
arange_f64:
.text.arange_f64:
[----:B------:R-:W-:Y:S01]  /*0000*/  LDC R1, c[0x0][0x37c] ;  /* 0x0000df00ff017b82 */ /* 0x000fe20000000800 */
[----:B------:R-:W0:Y:S07]  /*0010*/  S2R R0, SR_TID.X ;  /* 0x0000000000007919 */ /* 0x000e2e0000002100 */
[----:B------:R-:W0:Y:S01]  /*0020*/  S2UR UR4, SR_CTAID.X ;  /* 0x00000000000479c3 */ /* 0x000e220000002500 */
[----:B------:R-:W1:Y:S07]  /*0030*/  LDCU.64 UR8, c[0x0][0x398] ;  /* 0x00007300ff0877ac */ /* 0x000e6e0008000a00 */
[----:B------:R-:W0:Y:S02]  /*0040*/  LDC R9, c[0x0][0x360] ;  /* 0x0000d800ff097b82 */ /* 0x000e240000000800 */
[----:B0-----:R-:W-:-:S05]  /*0050*/  IMAD R0, R9, UR4, R0 ;  /* 0x0000000409007c24 */ /* 0x001fca000f8e0200 */
[----:B-1----:R-:W-:-:S04]  /*0060*/  ISETP.GE.U32.AND P0, PT, R0, UR8, PT ;  /* 0x0000000800007c0c */ /* 0x002fc8000bf06070 */
[----:B------:R-:W-:-:S13]  /*0070*/  ISETP.GE.U32.AND.EX P0, PT, RZ, UR9, PT, P0 ;  /* 0x00000009ff007c0c */ /* 0x000fda000bf06100 */
[----:B------:R-:W-:Y:S05]  /*0080*/  @P0 EXIT ;  /* 0x000000000000094d */ /* 0x000fea0003800000 */
[----:B------:R-:W0:Y:S01]  /*0090*/  LDC.64 R6, c[0x0][0x388] ;  /* 0x0000e200ff067b82 */ /* 0x000e220000000a00 */
[----:B------:R-:W1:Y:S01]  /*00a0*/  LDCU UR4, c[0x0][0x370] ;  /* 0x00006e00ff0477ac */ /* 0x000e620008000800 */
[----:B------:R-:W-:Y:S02]  /*00b0*/  IMAD.MOV.U32 R8, RZ, RZ, R0 ;  /* 0x000000ffff087224 */ /* 0x000fe400078e0000 */
[----:B------:R-:W-:Y:S01]  /*00c0*/  IMAD.MOV.U32 R11, RZ, RZ, RZ ;  /* 0x000000ffff0b7224 */ /* 0x000fe200078e00ff */
[----:B------:R-:W2:Y:S01]  /*00d0*/  LDCU.64 UR6, c[0x0][0x358] ;  /* 0x00006b00ff0677ac */ /* 0x000ea20008000a00 */
[----:B------:R-:W3:Y:S01]  /*00e0*/  LDCU.64 UR10, c[0x0][0x390] ;  /* 0x00007200ff0a77ac */ /* 0x000ee20008000a00 */
[----:B------:R-:W4:Y:S01]  /*00f0*/  LDCU.64 UR12, c[0x0][0x380] ;  /* 0x00007000ff0c77ac */ /* 0x000f220008000a00 */
[----:B-1----:R-:W-:-:S07]  /*0100*/  IMAD R9, R9, UR4, RZ ;  /* 0x0000000409097c24 */ /* 0x002fce000f8e02ff */
.L_x_0:
[----:B-1----:R1:W0:Y:S01]  /*0110*/  I2F.F64.U32 R2, R0 ;  /* 0x0000000000027312 */ /* 0x0022220000201800 */
[----:B----4-:R-:W-:-:S04]  /*0120*/  LEA R4, P0, R8, UR12, 0x3 ;  /* 0x0000000c08047c11 */ /* 0x010fc8000f8018ff */
[----:B------:R-:W-:Y:S01]  /*0130*/  LEA.HI.X R5, R8, UR13, R11, 0x3, P0 ;  /* 0x0000000d08057c11 */ /* 0x000fe200080f1c0b */
[----:B------:R-:W-:-:S04]  /*0140*/  IMAD.IADD R8, R9, 0x1, R0 ;  /* 0x0000000109087824 */ /* 0x000fc800078e0200 */
[----:B-1----:R-:W-:Y:S01]  /*0150*/  IMAD.MOV.U32 R0, RZ, RZ, R8 ;  /* 0x000000ffff007224 */ /* 0x002fe200078e0008 */
[----:B------:R-:W-:Y:S01]  /*0160*/  ISETP.GE.U32.AND P0, PT, R8, UR8, PT ;  /* 0x0000000808007c0c */ /* 0x000fe2000bf06070 */
[----:B0--3--:R-:W-:-:S03]  /*0170*/  DFMA R2, R2, UR10, R6 ;  /* 0x0000000a02027c2b */ /* 0x009fc60008000006 */
[----:B------:R-:W-:-:S04]  /*0180*/  ISETP.GE.U32.AND.EX P0, PT, RZ, UR9, PT, P0 ;  /* 0x00000009ff007c0c */ /* 0x000fc8000bf06100 */
[----:B--2---:R1:W-:Y:S09]  /*0190*/  STG.E.64 desc[UR6][R4.64], R2 ;  /* 0x0000000204007986 */ /* 0x0043f2000c101b06 */
[----:B------:R-:W-:Y:S05]  /*01a0*/  @!P0 BRA `(.L_x_0) ;  /* 0xfffffffc00d88947 */ /* 0x000fea000383ffff */
[----:B------:R-:W-:Y:S05]  /*01b0*/  EXIT ;  /* 0x000000000000794d */ /* 0x000fea0003800000 */
.L_x_1:
[----:B------:R-:W-:-:S00]  /*01c0*/  BRA `(.L_x_1) ;  /* 0xfffffffc00fc7947 */ /* 0x000fc0000383ffff */
[----:B------:R-:W-:-:S00]  /*01d0*/  NOP ;  /* 0x0000000000007918 */ /* 0x000fc00000000000 */
        /* <DEDUP_REMOVED lines=10> */
.L_x_10:


//--------------------- .text.arange_f32          --------------------------
	.section	.text.arange_f32,"ax",@progbits
	.align	128
        .global         arange_f32
        .type           arange_f32,@function
        .size           arange_f32,(.L_x_11 - arange_f32)
        .other          arange_f32,@"STO_CUDA_ENTRY STV_DEFAULT"
arange_f32:
.text.arange_f32:
        /* <DEDUP_REMOVED lines=13> */
[----:B------:R-:W2:Y:S03]  /*00d0*/  LDCU.64 UR6, c[0x0][0x358] ;  /* 0x00006b00ff0677ac */ /* 0x000ea60008000a00 */
[----:B------:R-:W3:Y:S01]  /*00e0*/  LDC.64 R8, c[0x0][0x388] ;  /* 0x0000e200ff087b82 */ /* 0x000ee20000000a00 */
[----:B-1----:R-:W-:-:S07]  /*00f0*/  IMAD R5, R5, UR4, RZ ;  /* 0x0000000405057c24 */ /* 0x002fce000f8e02ff */
.L_x_2:
[----:B------:R-:W-:Y:S02]  /*0100*/  I2FP.F32.U32 R7, R0 ;  /* 0x0000000000077245 */ /* 0x000fe40000201000 */
[----:B0-----:R-:W-:-:S03]  /*0110*/  LEA R2, P0, R4, R10, 0x2 ;  /* 0x0000000a04027211 */ /* 0x001fc600078010ff */
[----:B---3--:R-:W-:Y:S01]  /*0120*/  FFMA R7, R7, R9, R8 ;  /* 0x0000000907077223 */ /* 0x008fe20000000008 */
[----:B------:R-:W-:Y:S01]  /*0130*/  LEA.HI.X R3, R4, R11, R6, 0x2, P0 ;  /* 0x0000000b04037211 */ /* 0x000fe200000f1406 */
[----:B------:R-:W-:-:S04]  /*0140*/  IMAD.IADD R4, R5, 0x1, R0 ;  /* 0x0000000105047824 */ /* 0x000fc800078e0200 */
[----:B--2---:R1:W-:Y:S01]  /*0150*/  STG.E desc[UR6][R2.64], R7 ;  /* 0x0000000702007986 */ /* 0x0043e2000c101906 */
[----:B------:R-:W-:Y:S01]  /*0160*/  ISETP.GE.U32.AND P0, PT, R4, UR8, PT ;  /* 0x0000000804007c0c */ /* 0x000fe2000bf06070 */
[----:B------:R-:W-:-:S03]  /*0170*/  IMAD.MOV.U32 R0, RZ, RZ, R4 ;  /* 0x000000ffff007224 */ /* 0x000fc600078e0004 */
[----:B------:R-:W-:-:S13]  /*0180*/  ISETP.GE.U32.AND.EX P0, PT, RZ, UR9, PT, P0 ;  /* 0x00000009ff007c0c */ /* 0x000fda000bf06100 */
[----:B-1----:R-:W-:Y:S05]  /*0190*/  @!P0 BRA `(.L_x_2) ;  /* 0xfffffffc00d88947 */ /* 0x002fea000383ffff */
[----:B------:R-:W-:Y:S05]  /*01a0*/  EXIT ;  /* 0x000000000000794d */ /* 0x000fea0003800000 */
.L_x_3:
        /* <DEDUP_REMOVED lines=13> */
.L_x_11:


//--------------------- .text.arange_i64          --------------------------
	.section	.text.arange_i64,"ax",@progbits
	.align	128
        .global         arange_i64
        .type           arange_i64,@function
        .size           arange_i64,(.L_x_12 - arange_i64)
        .other          arange_i64,@"STO_CUDA_ENTRY STV_DEFAULT"
arange_i64:
.text.arange_i64:
        /* <DEDUP_REMOVED lines=11> */
[----:B------:R-:W-:Y:S02]  /*00b0*/  HFMA2 R8, -RZ, RZ, 0, 0 ;  /* 0x00000000ff087431 */ /* 0x000fe400000001ff */
[----:B------:R-:W-:Y:S01]  /*00c0*/  IMAD.MOV.U32 R11, RZ, RZ, R0 ;  /* 0x000000ffff0b7224 */ /* 0x000fe200078e0000 */
[----:B------:R-:W2:Y:S01]  /*00d0*/  LDCU.64 UR6, c[0x0][0x358] ;  /* 0x00006b00ff0677ac */ /* 0x000ea20008000a00 */
[----:B------:R-:W3:Y:S01]  /*00e0*/  LDCU.64 UR10, c[0x0][0x390] ;  /* 0x00007200ff0a77ac */ /* 0x000ee20008000a00 */
[----:B------:R-:W4:Y:S01]  /*00f0*/  LDCU.64 UR12, c[0x0][0x380] ;  /* 0x00007000ff0c77ac */ /* 0x000f220008000a00 */
[----:B-1----:R-:W-:-:S07]  /*0100*/  IMAD R9, R9, UR4, RZ ;  /* 0x0000000409097c24 */ /* 0x002fce000f8e02ff */
.L_x_4:
[----:B---3--:R-:W-:Y:S01]  /*0110*/  IMAD R10, R8, UR10, RZ ;  /* 0x0000000a080a7c24 */ /* 0x008fe2000f8e02ff */
[C---:B----4-:R-:W-:Y:S01]  /*0120*/  LEA R4, P0, R11.reuse, UR12, 0x3 ;  /* 0x0000000c0b047c11 */ /* 0x050fe2000f8018ff */
[----:B0-----:R-:W-:-:S03]  /*0130*/  IMAD.WIDE.U32 R2, R11, UR10, R6 ;  /* 0x0000000a0b027c25 */ /* 0x001fc6000f8e0006 */
[C---:B------:R-:W-:Y:S01]  /*0140*/  LEA.HI.X R5, R11.reuse, UR13, R8, 0x3, P0 ;  /* 0x0000000d0b057c11 */ /* 0x040fe200080f1c08 */
[----:B------:R-:W-:Y:S01]  /*0150*/  IMAD R13, R11, UR11, R10 ;  /* 0x0000000b0b0d7c24 */ /* 0x000fe2000f8e020a */
[----:B------:R-:W-:-:S03]  /*0160*/  IADD3 R11, PT, PT, R9, R0, RZ ;  /* 0x00000000090b7210 */ /* 0x000fc60007ffe0ff */
[----:B------:R-:W-:Y:S01]  /*0170*/  IMAD.IADD R3, R3, 0x1, R13 ;  /* 0x0000000103037824 */ /* 0x000fe200078e020d */
[----:B------:R-:W-:Y:S01]  /*0180*/  ISETP.GE.U32.AND P0, PT, R11, UR8, PT ;  /* 0x000000080b007c0c */ /* 0x000fe2000bf06070 */
[----:B------:R-:W-:-:S03]  /*0190*/  IMAD.MOV.U32 R0, RZ, RZ, R11 ;  /* 0x000000ffff007224 */ /* 0x000fc600078e000b */
[----:B--2---:R1:W-:Y:S01]  /*01a0*/  STG.E.64 desc[UR6][R4.64], R2 ;  /* 0x0000000204007986 */ /* 0x0043e2000c101b06 */
[----:B------:R-:W-:-:S13]  /*01b0*/  ISETP.GE.U32.AND.EX P0, PT, RZ, UR9, PT, P0 ;  /* 0x00000009ff007c0c */ /* 0x000fda000bf06100 */
[----:B-1----:R-:W-:Y:S05]  /*01c0*/  @!P0 BRA `(.L_x_4) ;  /* 0xfffffffc00d08947 */ /* 0x002fea000383ffff */
[----:B------:R-:W-:Y:S05]  /*01d0*/  EXIT ;  /* 0x000000000000794d */ /* 0x000fea0003800000 */
.L_x_5:
        /* <DEDUP_REMOVED lines=10> */
.L_x_12:


//--------------------- .text.arange_u32          --------------------------
	.section	.text.arange_u32,"ax",@progbits
	.align	128
        .global         arange_u32
        .type           arange_u32,@function
        .size           arange_u32,(.L_x_13 - arange_u32)
        .other          arange_u32,@"STO_CUDA_ENTRY STV_DEFAULT"
arange_u32:
.text.arange_u32:
        /* <DEDUP_REMOVED lines=16> */
.L_x_6:
[----:B0-----:R-:W-:Y:S01]  /*0100*/  LEA R2, P0, R4, R10, 0x2 ;  /* 0x0000000a04027211 */ /* 0x001fe200078010ff */
[----:B---3--:R-:W-:-:S03]  /*0110*/  IMAD R7, R0, R9, R8 ;  /* 0x0000000900077224 */ /* 0x008fc600078e0208 */
[----:B------:R-:W-:Y:S02]  /*0120*/  LEA.HI.X R3, R4, R11, R6, 0x2, P0 ;  /* 0x0000000b04037211 */ /* 0x000fe400000f1406 */
[----:B------:R-:W-:-:S03]  /*0130*/  IADD3 R4, PT, PT, R5, R0, RZ ;  /* 0x0000000005047210 */ /* 0x000fc60007ffe0ff */
[----:B--2---:R1:W-:Y:S01]  /*0140*/  STG.E desc[UR6][R2.64], R7 ;  /* 0x0000000702007986 */ /* 0x0043e2000c101906 */
[----:B------:R-:W-:Y:S01]  /*0150*/  ISETP.GE.U32.AND P0, PT, R4, UR8, PT ;  /* 0x0000000804007c0c */ /* 0x000fe2000bf06070 */
[----:B------:R-:W-:-:S03]  /*0160*/  IMAD.MOV.U32 R0, RZ, RZ, R4 ;  /* 0x000000ffff007224 */ /* 0x000fc600078e0004 */
[----:B------:R-:W-:-:S13]  /*0170*/  ISETP.GE.U32.AND.EX P0, PT, RZ, UR9, PT, P0 ;  /* 0x00000009ff007c0c */ /* 0x000fda000bf06100 */
[----:B-1----:R-:W-:Y:S05]  /*0180*/  @!P0 BRA `(.L_x_6) ;  /* 0xfffffffc00dc8947 */ /* 0x002fea000383ffff */
[----:B------:R-:W-:Y:S05]  /*0190*/  EXIT ;  /* 0x000000000000794d */ /* 0x000fea0003800000 */
.L_x_7:
        /* <DEDUP_REMOVED lines=14> */
.L_x_13:


//--------------------- .text.arange_u8           --------------------------
	.section	.text.arange_u8,"ax",@progbits
	.align	128
        .global         arange_u8
        .type           arange_u8,@function
        .size           arange_u8,(.L_x_14 - arange_u8)
        .other          arange_u8,@"STO_CUDA_ENTRY STV_DEFAULT"
arange_u8:
.text.arange_u8:
        /* <DEDUP_REMOVED lines=9> */
[----:B------:R-:W0:Y:S01]  /*0090*/  LDC.U8 R2, c[0x0][0x389] ;  /* 0x0000e240ff027b82 */ /* 0x000e220000000000 */
[----:B------:R-:W1:Y:S01]  /*00a0*/  LDCU UR6, c[0x0][0x370] ;  /* 0x00006e00ff0677ac */ /* 0x000e620008000800 */
[----:B------:R-:W-:Y:S01]  /*00b0*/  IMAD.MOV.U32 R9, RZ, RZ, R0 ;  /* 0x000000ffff097224 */ /* 0x000fe200078e0000 */
[----:B------:R-:W2:Y:S05]  /*00c0*/  LDCU.U8 UR4, c[0x0][0x388] ;  /* 0x00007100ff0477ac */ /* 0x000eaa0008000000 */
[----:B------:R-:W3:Y:S01]  /*00d0*/  LDC.64 R10, c[0x0][0x380] ;  /* 0x0000e000ff0a7b82 */ /* 0x000ee20000000a00 */
[----:B------:R-:W4:Y:S01]  /*00e0*/  LDCU.64 UR8, c[0x0][0x358] ;  /* 0x00006b00ff0877ac */ /* 0x000f220008000a00 */
[----:B-1----:R-:W-:Y:S01]  /*00f0*/  IMAD R5, R5, UR6, RZ ;  /* 0x0000000605057c24 */ /* 0x002fe2000f8e02ff */
[----:B--2---:R-:W-:Y:S01]  /*0100*/  UPRMT UR5, UR4, 0x9910, URZ ;  /* 0x0000991004057896 */ /* 0x004fe200080000ff */
[----:B0-----:R-:W-:-:S02]  /*0110*/  PRMT R4, R2, 0x9910, RZ ;  /* 0x0000991002047816 */ /* 0x001fc400000000ff */
[----:B----4-:R-:W-:-:S09]  /*0120*/  UMOV UR4, URZ ;  /* 0x000000ff00047c82 */ /* 0x010fd20008000000 */
.L_x_8:
[----:B------:R-:W-:Y:S02]  /*0130*/  PRMT R7, R0, 0x9910, RZ ;  /* 0x0000991000077816 */ /* 0x000fe400000000ff */
[----:B---3--:R-:W-:Y:S01]  /*0140*/  IADD3 R2, P0, PT, R9, R10, RZ ;  /* 0x0000000a09027210 */ /* 0x008fe20007f1e0ff */
[----:B------:R-:W-:Y:S02]  /*0150*/  IMAD.IADD R9, R5, 0x1, R0 ;  /* 0x0000000105097824 */ /* 0x000fe400078e0200 */
[----:B------:R-:W-:Y:S01]  /*0160*/  IMAD R7, R7, R4, UR5 ;  /* 0x0000000507077e24 */ /* 0x000fe2000f8e0204 */
[----:B------:R-:W-:Y:S01]  /*0170*/  IADD3.X R3, PT, PT, R11, UR4, RZ, P0, !PT ;  /* 0x000000040b037c10 */ /* 0x000fe200087fe4ff */
[----:B------:R-:W-:Y:S01]  /*0180*/  IMAD.MOV.U32 R0, RZ, RZ, R9 ;  /* 0x000000ffff007224 */ /* 0x000fe200078e0009 */
[----:B------:R-:W-:-:S03]  /*0190*/  ISETP.GE.U32.AND P0, PT, R9, UR10, PT ;  /* 0x0000000a09007c0c */ /* 0x000fc6000bf06070 */
[----:B------:R0:W-:Y:S01]  /*01a0*/  STG.E.U8 desc[UR8][R2.64], R7 ;  /* 0x0000000702007986 */ /* 0x0001e2000c101108 */
[----:B------:R-:W-:-:S13]  /*01b0*/  ISETP.GE.U32.AND.EX P0, PT, RZ, UR11, PT, P0 ;  /* 0x0000000bff007c0c */ /* 0x000fda000bf06100 */
[----:B0-----:R-:W-:Y:S05]  /*01c0*/  @!P0 BRA `(.L_x_8) ;  /* 0xfffffffc00d88947 */ /* 0x001fea000383ffff */
[----:B------:R-:W-:Y:S05]  /*01d0*/  EXIT ;  /* 0x000000000000794d */ /* 0x000fea0003800000 */
.L_x_9:
        /* <DEDUP_REMOVED lines=10> */
.L_x_14:


//--------------------- .nv.shared.reserved.0     --------------------------
	.section	.nv.shared.reserved.0,"aw",@nobits
	.weak		__nv_reservedSMEM_offset_0_alias
	.size		__nv_reservedSMEM_offset_0_alias, 0, 64
	.other		__nv_reservedSMEM_offset_0_alias,@"STO_CUDA_RESERVED_SHARED STV_DEFAULT"
__nv_reservedSMEM_offset_0_alias:
	.zero		0
	.zero		64


//--------------------- .nv.constant0.arange_f64  --------------------------
	.section	.nv.constant0.arange_f64,"a",@progbits
	.sectionflags	@""
	.align	4
.nv.constant0.arange_f64:
	.zero		928


//--------------------- .nv.constant0.arange_f32  --------------------------
	.section	.nv.constant0.arange_f32,"a",@progbits
	.sectionflags	@""
	.align	4
.nv.constant0.arange_f32:
	.zero		920


//--------------------- .nv.constant0.arange_i64  --------------------------
	.section	.nv.constant0.arange_i64,"a",@progbits
	.sectionflags	@""
	.align	4
.nv.constant0.arange_i64:
	.zero		928


//--------------------- .nv.constant0.arange_u32  --------------------------
	.section	.nv.constant0.arange_u32,"a",@progbits
	.sectionflags	@""
	.align	4
.nv.constant0.arange_u32:
	.zero		920


//--------------------- .nv.constant0.arange_u8   --------------------------
	.section	.nv.constant0.arange_u8,"a",@progbits
	.sectionflags	@""
	.align	4
.nv.constant0.arange_u8:
	.zero		920


//--------------------- SYMBOLS --------------------------

	.type		.nv.reservedSmem.offset0,@object
	.size		.nv.reservedSmem.offset0,0x4
